	.headerflags	@"EF_CUDA_TEXMODE_UNIFIED EF_CUDA_64BIT_ADDRESS EF_CUDA_ACCELERATORS EF_CUDA_SM90 EF_CUDA_VIRTUAL_SM(EF_CUDA_SM90)"
	.elftype	@"ET_EXEC"


//--------------------- .nv.info                  --------------------------
	.section	.nv.info,"",@"SHT_CUDA_INFO"
	.align	4


	//----- nvinfo : EIATTR_REGCOUNT
	.align		4
        /*0000*/ 	.byte	0x04, 0x2f
        /*0002*/ 	.short	(.L_1 - .L_0)
	.align		4
.L_0:
        /*0004*/ 	.word	index@(triton_poi_fused_7)
        /*0008*/ 	.word	0x0000001e


	//----- nvinfo : EIATTR_MIN_STACK_SIZE
	.align		4
.L_1:
        /*000c*/ 	.byte	0x04, 0x12
        /*000e*/ 	.short	(.L_3 - .L_2)
	.align		4
.L_2:
        /*0010*/ 	.word	index@(triton_poi_fused_7)
        /*0014*/ 	.word	0x00000000


	//----- nvinfo : EIATTR_FRAME_SIZE
	.align		4
.L_3:
        /*0018*/ 	.byte	0x04, 0x11
        /*001a*/ 	.short	(.L_5 - .L_4)
	.align		4
.L_4:
        /*001c*/ 	.word	index@(triton_poi_fused_7)
        /*0020*/ 	.word	0x00000000


	//----- nvinfo : EIATTR_MIN_STACK_SIZE
	.align		4
.L_5:
        /*0024*/ 	.byte	0x04, 0x12
        /*0026*/ 	.short	(.L_7 - .L_6)
	.align		4
.L_6:
        /*0028*/ 	.word	index@(triton_poi_fused_7)
        /*002c*/ 	.word	0x00000000
.L_7:


//--------------------- .nv.info.triton_poi_fused_7 --------------------------
	.section	.nv.info.triton_poi_fused_7,"",@"SHT_CUDA_INFO"
	.sectionflags	@""
	.align	4


	//----- nvinfo : EIATTR_CUDA_API_VERSION
	.align		4
        /*0000*/ 	.byte	0x04, 0x37
        /*0002*/ 	.short	(.L_9 - .L_8)
.L_8:
        /*0004*/ 	.word	0x0000007c


	//----- nvinfo : EIATTR_KPARAM_INFO
	.align		4
.L_9:
        /*0008*/ 	.byte	0x04, 0x17
        /*000a*/ 	.short	(.L_11 - .L_10)
.L_10:
        /*000c*/ 	.word	0x00000000
        /*0010*/ 	.short	0x0003
        /*0012*/ 	.short	0x0014
        /*0014*/ 	.byte	0x00, 0xf0, 0x11, 0x00


	//----- nvinfo : EIATTR_KPARAM_INFO
	.align		4
.L_11:
        /*0018*/ 	.byte	0x04, 0x17
        /*001a*/ 	.short	(.L_13 - .L_12)
.L_12:
        /*001c*/ 	.word	0x00000000
        /*0020*/ 	.short	0x0002
        /*0022*/ 	.short	0x0010
        /*0024*/ 	.byte	0x00, 0xf0, 0x11, 0x00


	//----- nvinfo : EIATTR_KPARAM_INFO
	.align		4
.L_13:
        /*0028*/ 	.byte	0x04, 0x17
        /*002a*/ 	.short	(.L_15 - .L_14)
.L_14:
        /*002c*/ 	.word	0x00000000
        /*0030*/ 	.short	0x0001
        /*0032*/ 	.short	0x0008
        /*0034*/ 	.byte	0x00, 0xf4, 0x21, 0x00


	//----- nvinfo : EIATTR_KPARAM_INFO
	.align		4
.L_15:
        /*0038*/ 	.byte	0x04, 0x17
        /*003a*/ 	.short	(.L_17 - .L_16)
.L_16:
        /*003c*/ 	.word	0x00000000
        /*0040*/ 	.short	0x0000
        /*0042*/ 	.short	0x0000
        /*0044*/ 	.byte	0x00, 0xf4, 0x21, 0x00


	//----- nvinfo : EIATTR_SPARSE_MMA_MASK
	.align		4
.L_17:
        /*0048*/ 	.byte	0x03, 0x50
        /*004a*/ 	.short	0x0000


	//----- nvinfo : EIATTR_MAXREG_COUNT
	.align		4
        /*004c*/ 	.byte	0x03, 0x1b
        /*004e*/ 	.short	0x00ff


	//----- nvinfo : EIATTR_EXIT_INSTR_OFFSETS
	.align		4
        /*0050*/ 	.byte	0x04, 0x1c
        /*0052*/ 	.short	(.L_19 - .L_18)


	//   ....[0]....
.L_18:
        /*0054*/ 	.word	0x000005f0


	//   ....[1]....
        /*0058*/ 	.word	0x00000640


	//----- nvinfo : EIATTR_REQNTID
	.align		4
.L_19:
        /*005c*/ 	.byte	0x04, 0x10
        /*005e*/ 	.short	(.L_21 - .L_20)
.L_20:
        /*0060*/ 	.word	0x00000080
        /*0064*/ 	.word	0x00000001
        /*0068*/ 	.word	0x00000001


	//----- nvinfo : EIATTR_CBANK_PARAM_SIZE
	.align		4
.L_21:
        /*006c*/ 	.byte	0x03, 0x19
        /*006e*/ 	.short	0x0018


	//----- nvinfo : EIATTR_PARAM_CBANK
	.align		4
        /*0070*/ 	.byte	0x04, 0x0a
        /*0072*/ 	.short	(.L_23 - .L_22)
	.align		4
.L_22:
        /*0074*/ 	.word	index@(.nv.constant0.triton_poi_fused_7)
        /*0078*/ 	.short	0x0210
        /*007a*/ 	.short	0x0018


	//----- nvinfo : EIATTR_SW_WAR
	.align		4
.L_23:
        /*007c*/ 	.byte	0x04, 0x36
        /*007e*/ 	.short	(.L_25 - .L_24)
.L_24:
        /*0080*/ 	.word	0x00000008
.L_25:


//--------------------- .nv.callgraph             --------------------------
	.section	.nv.callgraph,"",@"SHT_CUDA_CALLGRAPH"
	.align	4
	.sectionentsize	8
	.align		4
        /*0000*/ 	.word	0x00000000
	.align		4
        /*0004*/ 	.word	0xffffffff
	.align		4
        /*0008*/ 	.word	0x00000000
	.align		4
        /*000c*/ 	.word	0xfffffffe
	.align		4
        /*0010*/ 	.word	0x00000000
	.align		4
        /*0014*/ 	.word	0xfffffffd
	.align		4
        /*0018*/ 	.word	0x00000000
	.align		4
        /*001c*/ 	.word	0xfffffffc


//--------------------- .text.triton_poi_fused_7  --------------------------
	.section	.text.triton_poi_fused_7,"ax",@progbits
	.sectionflags	@"SHF_BARRIERS=1"
	.align	128
        .global         triton_poi_fused_7
        .type           triton_poi_fused_7,@function
        .size           triton_poi_fused_7,(.L_x_1 - triton_poi_fused_7)
        .other          triton_poi_fused_7,@"STO_CUDA_ENTRY STV_DEFAULT"
triton_poi_fused_7:
.text.triton_poi_fused_7:
[----:B------:R-:W0:Y:S01]  /*0000*/  LDC R1, c[0x0][0x28] ;  /* 0x00000a00ff017b82 */ /* 0x000e220000000800 */
[----:B------:R-:W1:Y:S07]  /*0010*/  S2R R0, SR_CTAID.X ;  /* 0x0000000000007919 */ /* 0x000e6e0000002500 */
[----:B------:R-:W2:Y:S01]  /*0020*/  LDC.64 R14, c[0x0][0x210] ;  /* 0x00008400ff0e7b82 */ /* 0x000ea20000000a00 */
[----:B------:R-:W-:Y:S01]  /*0030*/  IMAD.MOV.U32 R19, RZ, RZ, RZ ;  /* 0x000000ffff137224 */ /* 0x000fe200078e00ff */
[----:B------:R-:W-:Y:S01]  /*0040*/  ULDC.64 UR6, c[0x0][0x208] ;  /* 0x0000820000067ab9 */ /* 0x000fe20000000a00 */
[----:B------:R-:W3:Y:S01]  /*0050*/  S2R R21, SR_TID.X ;  /* 0x0000000000157919 */ /* 0x000ee20000002100 */
[----:B------:R-:W4:Y:S01]  /*0060*/  S2R R18, SR_CTAID.Y ;  /* 0x0000000000127919 */ /* 0x000f220000002600 */
[----:B------:R-:W-:-:S02]  /*0070*/  IMAD.MOV.U32 R20, RZ, RZ, RZ ;  /* 0x000000ffff147224 */ /* 0x000fc400078e00ff */
[----:B-1----:R-:W-:Y:S01]  /*0080*/  IMAD.SHL.U32 R0, R0, 0x10, RZ ;  /* 0x0000001000007824 */ /* 0x002fe200078e00ff */
[----:B---3--:R-:W-:-:S04]  /*0090*/  SHF.R.U32.HI R17, RZ, 0x4, R21 ;  /* 0x00000004ff117819 */ /* 0x008fc80000011615 */
[----:B------:R-:W-:Y:S01]  /*00a0*/  LOP3.LUT R6, R0, 0xf, R21, 0xf8, !PT ;  /* 0x0000000f00067812 */ /* 0x000fe200078ef815 */
[----:B----4-:R-:W-:Y:S01]  /*00b0*/  IMAD.SHL.U32 R16, R18, 0x40, RZ ;  /* 0x0000004012107824 */ /* 0x010fe200078e00ff */
[----:B------:R-:W-:Y:S02]  /*00c0*/  SGXT.U32 R17, R17, 0x3 ;  /* 0x000000031111781a */ /* 0x000fe40000000000 */
[----:B------:R-:W-:Y:S02]  /*00d0*/  ISETP.GE.AND P0, PT, R6, 0x9, PT ;  /* 0x000000090600780c */ /* 0x000fe40003f06270 */
[----:B------:R-:W-:Y:S02]  /*00e0*/  LOP3.LUT R2, R16, R17, RZ, 0xfc, !PT ;  /* 0x0000001110027212 */ /* 0x000fe400078efcff */
[----:B------:R-:W-:Y:S02]  /*00f0*/  LOP3.LUT R3, R16, 0x8, R17, 0xfe, !PT ;  /* 0x0000000810037812 */ /* 0x000fe400078efe11 */
[----:B------:R-:W-:Y:S01]  /*0100*/  LOP3.LUT R4, R16, 0x10, R17, 0xfe, !PT ;  /* 0x0000001010047812 */ /* 0x000fe200078efe11 */
[--C-:B------:R-:W-:Y:S01]  /*0110*/  IMAD R27, R2, 0x9, R6.reuse ;  /* 0x00000009021b7824 */ /* 0x100fe200078e0206 */
[----:B------:R-:W-:Y:S01]  /*0120*/  LOP3.LUT R7, R16, 0x18, R17, 0xfe, !PT ;  /* 0x0000001810077812 */ /* 0x000fe200078efe11 */
[--C-:B------:R-:W-:Y:S01]  /*0130*/  IMAD R3, R3, 0x9, R6.reuse ;  /* 0x0000000903037824 */ /* 0x100fe200078e0206 */
[----:B------:R-:W-:Y:S01]  /*0140*/  LOP3.LUT R9, R16, 0x20, R17, 0xfe, !PT ;  /* 0x0000002010097812 */ /* 0x000fe200078efe11 */
[--C-:B------:R-:W-:Y:S01]  /*0150*/  IMAD R5, R4, 0x9, R6.reuse ;  /* 0x0000000904057824 */ /* 0x100fe200078e0206 */
[----:B------:R-:W-:Y:S01]  /*0160*/  LOP3.LUT R11, R16, 0x28, R17, 0xfe, !PT ;  /* 0x00000028100b7812 */ /* 0x000fe200078efe11 */
[----:B------:R-:W-:Y:S01]  /*0170*/  IMAD R7, R7, 0x9, R6 ;  /* 0x0000000907077824 */ /* 0x000fe200078e0206 */
[----:B------:R-:W-:Y:S01]  /*0180*/  LOP3.LUT R13, R16, 0x30, R17, 0xfe, !PT ;  /* 0x00000030100d7812 */ /* 0x000fe200078efe11 */
[----:B--2---:R-:W-:Y:S01]  /*0190*/  IMAD.WIDE R26, R27, 0x4, R14 ;  /* 0x000000041b1a7825 */ /* 0x004fe200078e020e */
[----:B------:R-:W-:-:S03]  /*01a0*/  LOP3.LUT R23, R16, 0x38, R17, 0xfe, !PT ;  /* 0x0000003810177812 */ /* 0x000fc600078efe11 */
[--C-:B------:R-:W-:Y:S01]  /*01b0*/  IMAD R9, R9, 0x9, R6.reuse ;  /* 0x0000000909097824 */ /* 0x100fe200078e0206 */
[----:B------:R1:W2:Y:S01]  /*01c0*/  @!P0 LDG.E.EL R19, desc[UR6][R26.64] ;  /* 0x000000061a138981 */ /* 0x0002a2000c2e1900 */
[--C-:B------:R-:W-:Y:S02]  /*01d0*/  IMAD R11, R11, 0x9, R6.reuse ;  /* 0x000000090b0b7824 */ /* 0x100fe400078e0206 */
[--C-:B------:R-:W-:Y:S02]  /*01e0*/  IMAD R13, R13, 0x9, R6.reuse ;  /* 0x000000090d0d7824 */ /* 0x100fe400078e0206 */
[----:B------:R-:W-:Y:S02]  /*01f0*/  IMAD R23, R23, 0x9, R6 ;  /* 0x0000000917177824 */ /* 0x000fe400078e0206 */
[----:B------:R-:W-:Y:S01]  /*0200*/  IMAD.WIDE R2, R3, 0x4, R14 ;  /* 0x0000000403027825 */ /* 0x000fe200078e020e */
[----:B------:R-:W-:-:S03]  /*0210*/  CS2R R24, SRZ ;  /* 0x0000000000187805 */ /* 0x000fc6000001ff00 */
[--C-:B------:R-:W-:Y:S01]  /*0220*/  IMAD.WIDE R4, R5, 0x4, R14.reuse ;  /* 0x0000000405047825 */ /* 0x100fe200078e020e */
[----:B-1----:R-:W-:Y:S01]  /*0230*/  CS2R R26, SRZ ;  /* 0x00000000001a7805 */ /* 0x002fe2000001ff00 */
[----:B------:R1:W3:Y:S02]  /*0240*/  @!P0 LDG.E.EL R20, desc[UR6][R2.64] ;  /* 0x0000000602148981 */ /* 0x0002e4000c2e1900 */
[----:B------:R-:W-:-:S04]  /*0250*/  IMAD.WIDE R6, R7, 0x4, R14 ;  /* 0x0000000407067825 */ /* 0x000fc800078e020e */
[--C-:B------:R-:W-:Y:S01]  /*0260*/  IMAD.WIDE R8, R9, 0x4, R14.reuse ;  /* 0x0000000409087825 */ /* 0x100fe200078e020e */
[----:B------:R-:W4:Y:S03]  /*0270*/  @!P0 LDG.E.EL R24, desc[UR6][R6.64] ;  /* 0x0000000606188981 */ /* 0x000f26000c2e1900 */
[----:B------:R-:W-:-:S04]  /*0280*/  IMAD.WIDE R10, R11, 0x4, R14 ;  /* 0x000000040b0a7825 */ /* 0x000fc800078e020e */
[--C-:B------:R-:W-:Y:S01]  /*0290*/  IMAD.WIDE R12, R13, 0x4, R14.reuse ;  /* 0x000000040d0c7825 */ /* 0x100fe200078e020e */
[----:B------:R-:W5:Y:S03]  /*02a0*/  @!P0 LDG.E.EL R25, desc[UR6][R10.64] ;  /* 0x000000060a198981 */ /* 0x000f66000c2e1900 */
[----:B------:R-:W-:Y:S01]  /*02b0*/  IMAD.WIDE R14, R23, 0x4, R14 ;  /* 0x00000004170e7825 */ /* 0x000fe200078e020e */
[----:B------:R1:W5:Y:S03]  /*02c0*/  @!P0 LDG.E.EL R27, desc[UR6][R12.64] ;  /* 0x000000060c1b8981 */ /* 0x000366000c2e1900 */
[----:B------:R-:W-:Y:S01]  /*02d0*/  IMAD.MOV.U32 R22, RZ, RZ, RZ ;  /* 0x000000ffff167224 */ /* 0x000fe200078e00ff */
[----:B------:R-:W5:Y:S01]  /*02e0*/  @!P0 LDG.E.EL R26, desc[UR6][R14.64] ;  /* 0x000000060e1a8981 */ /* 0x000f62000c2e1900 */
[----:B------:R-:W-:-:S04]  /*02f0*/  IMAD.MOV.U32 R23, RZ, RZ, RZ ;  /* 0x000000ffff177224 */ /* 0x000fc800078e00ff */
[----:B------:R-:W5:Y:S04]  /*0300*/  @!P0 LDG.E.EL R22, desc[UR6][R4.64] ;  /* 0x0000000604168981 */ /* 0x000f68000c2e1900 */
[----:B------:R1:W5:Y:S01]  /*0310*/  @!P0 LDG.E.EL R23, desc[UR6][R8.64] ;  /* 0x0000000608178981 */ /* 0x000362000c2e1900 */
[----:B------:R-:W1:Y:S02]  /*0320*/  S2UR UR5, SR_CgaCtaId ;  /* 0x00000000000579c3 */ /* 0x000e640000008800 */
[----:B-1----:R-:W-:Y:S01]  /*0330*/  IMAD.SHL.U32 R2, R21, 0x40, RZ ;  /* 0x0000004015027824 */ /* 0x002fe200078e00ff */
[----:B------:R-:W-:-:S04]  /*0340*/  UMOV UR4, 0x400 ;  /* 0x0000040000047882 */ /* 0x000fc80000000000 */
[----:B------:R-:W-:-:S04]  /*0350*/  LOP3.LUT R2, R2, 0x3c0, RZ, 0xc0, !PT ;  /* 0x000003c002027812 */ /* 0x000fc800078ec0ff */
[----:B------:R-:W-:-:S04]  /*0360*/  LOP3.LUT R3, R2, R17, RZ, 0xfc, !PT ;  /* 0x0000001102037212 */ /* 0x000fc800078efcff */
[----:B------:R-:W-:Y:S01]  /*0370*/  LEA.HI R3, R2, R3, RZ, 0x1c ;  /* 0x0000000302037211 */ /* 0x000fe200078fe0ff */
[----:B0-----:R-:W-:-:S06]  /*0380*/  UPRMT UR4, UR5, 0x654, UR4 ;  /* 0x0000065405047896 */ /* 0x001fcc0008000004 */
[----:B------:R-:W-:Y:S02]  /*0390*/  LEA R12, R3, UR4, 0x2 ;  /* 0x00000004030c7c11 */ /* 0x000fe4000f8e10ff */
[----:B------:R-:W-:Y:S01]  /*03a0*/  SHF.R.U32.HI R2, RZ, 0x2, R21 ;  /* 0x00000002ff027819 */ /* 0x000fe20000011615 */
[----:B------:R-:W-:-:S03]  /*03b0*/  IMAD.SHL.U32 R21, R21, 0x4, RZ ;  /* 0x0000000415157824 */ /* 0x000fc600078e00ff */
[----:B------:R-:W-:Y:S02]  /*03c0*/  LOP3.LUT R3, R2, 0x1c, RZ, 0xc0, !PT ;  /* 0x0000001c02037812 */ /* 0x000fe400078ec0ff */
[----:B------:R-:W-:-:S05]  /*03d0*/  LOP3.LUT R8, R21, 0x1fc, RZ, 0xc0, !PT ;  /* 0x000001fc15087812 */ /* 0x000fca00078ec0ff */
[----:B------:R-:W-:-:S05]  /*03e0*/  IMAD.IADD R3, R8, 0x1, R3 ;  /* 0x0000000108037824 */ /* 0x000fca00078e0203 */
[----:B------:R-:W-:Y:S02]  /*03f0*/  LEA R4, R3, UR4, 0x2 ;  /* 0x0000000403047c11 */ /* 0x000fe4000f8e10ff */
[----:B------:R-:W-:Y:S02]  /*0400*/  SHF.R.S32.HI R3, RZ, 0x19, R18 ;  /* 0x00000019ff037819 */ /* 0x000fe40000011412 */
[----:B------:R-:W-:Y:S02]  /*0410*/  LOP3.LUT R16, R16, 0x3c, R21, 0xf8, !PT ;  /* 0x0000003c10107812 */ /* 0x000fe400078ef815 */
[----:B------:R-:W-:-:S04]  /*0420*/  SGXT R3, R3, 0x1 ;  /* 0x000000010303781a */ /* 0x000fc80000000200 */
[----:B------:R-:W-:Y:S02]  /*0430*/  LEA.HI R9, R3, R16, RZ, 0x6 ;  /* 0x0000001003097211 */ /* 0x000fe400078f30ff */
[----:B------:R-:W0:Y:S02]  /*0440*/  LDC.64 R2, c[0x0][0x218] ;  /* 0x00008600ff027b82 */ /* 0x000e240000000a00 */
[----:B------:R-:W-:Y:S02]  /*0450*/  LOP3.LUT R11, R9, 0xffffffc0, RZ, 0xc0, !PT ;  /* 0xffffffc0090b7812 */ /* 0x000fe400078ec0ff */
[----:B------:R-:W-:Y:S02]  /*0460*/  SHF.R.S32.HI R10, RZ, 0x6, R9 ;  /* 0x00000006ff0a7819 */ /* 0x000fe40000011409 */
[----:B------:R-:W-:Y:S01]  /*0470*/  LOP3.LUT R9, R0, R17, RZ, 0xfc, !PT ;  /* 0x0000001100097212 */ /* 0x000fe200078efcff */
[----:B------:R-:W-:Y:S01]  /*0480*/  IMAD.IADD R11, R16, 0x1, -R11 ;  /* 0x00000001100b7824 */ /* 0x000fe200078e0a0b */
[----:B------:R-:W-:-:S02]  /*0490*/  LOP3.LUT R0, R0, 0x8, R17, 0xfe, !PT ;  /* 0x0000000800007812 */ /* 0x000fc400078efe11 */
[----:B------:R-:W-:Y:S01]  /*04a0*/  ISETP.GE.AND P1, PT, R9, 0x9, PT ;  /* 0x000000090900780c */ /* 0x000fe20003f26270 */
[----:B------:R-:W-:Y:S01]  /*04b0*/  IMAD R10, R10, 0x240, R11 ;  /* 0x000002400a0a7824 */ /* 0x000fe200078e020b */
[----:B------:R-:W-:-:S03]  /*04c0*/  ISETP.GE.AND P0, PT, R0, 0x9, PT ;  /* 0x000000090000780c */ /* 0x000fc60003f06270 */
[----:B------:R-:W-:Y:S01]  /*04d0*/  IMAD R9, R9, 0x40, R10 ;  /* 0x0000004009097824 */ /* 0x000fe200078e020a */
[----:B--2---:R-:W-:Y:S04]  /*04e0*/  STS [R12], R19 ;  /* 0x000000130c007388 */ /* 0x004fe80000000800 */
[----:B---3--:R-:W-:Y:S04]  /*04f0*/  STS [R12+0x20], R20 ;  /* 0x000020140c007388 */ /* 0x008fe80000000800 */
[----:B----4-:R-:W-:Y:S04]  /*0500*/  STS [R12+0x60], R24 ;  /* 0x000060180c007388 */ /* 0x010fe80000000800 */
[----:B-----5:R-:W-:Y:S04]  /*0510*/  STS [R12+0xa0], R25 ;  /* 0x0000a0190c007388 */ /* 0x020fe80000000800 */
[----:B------:R-:W-:Y:S04]  /*0520*/  STS [R12+0xc0], R27 ;  /* 0x0000c01b0c007388 */ /* 0x000fe80000000800 */
[----:B------:R-:W-:Y:S04]  /*0530*/  STS [R12+0xe0], R26 ;  /* 0x0000e01a0c007388 */ /* 0x000fe80000000800 */
[----:B------:R-:W-:Y:S04]  /*0540*/  STS [R12+0x40], R22 ;  /* 0x000040160c007388 */ /* 0x000fe80000000800 */
[----:B------:R1:W-:Y:S01]  /*0550*/  STS [R12+0x80], R23 ;  /* 0x000080170c007388 */ /* 0x0003e20000000800 */
[----:B------:R-:W-:Y:S06]  /*0560*/  BAR.SYNC.DEFER_BLOCKING 0x0 ;  /* 0x0000000000007b1d */ /* 0x000fec0000010000 */
[----:B------:R-:W2:Y:S01]  /*0570*/  LDS.128 R4, [R4] ;  /* 0x0000000004047984 */ /* 0x000ea20000000c00 */
[----:B-1----:R-:W-:-:S04]  /*0580*/  LOP3.LUT R12, R8, 0x200, RZ, 0xfc, !PT ;  /* 0x00000200080c7812 */ /* 0x002fc800078efcff */
[----:B------:R-:W-:-:S04]  /*0590*/  SHF.R.U32.HI R12, RZ, 0x4, R12 ;  /* 0x00000004ff0c7819 */ /* 0x000fc8000001160c */
[----:B------:R-:W-:-:S05]  /*05a0*/  LOP3.LUT R11, R12, 0x3c, RZ, 0xc0, !PT ;  /* 0x0000003c0c0b7812 */ /* 0x000fca00078ec0ff */
[----:B------:R-:W-:Y:S02]  /*05b0*/  IMAD.IADD R11, R8, 0x1, R11 ;  /* 0x00000001080b7824 */ /* 0x000fe400078e020b */
[----:B0-----:R-:W-:-:S03]  /*05c0*/  IMAD.WIDE R8, R9, 0x4, R2 ;  /* 0x0000000409087825 */ /* 0x001fc600078e0202 */
[----:B------:R-:W-:Y:S02]  /*05d0*/  LEA R11, R11, UR4, 0x2 ;  /* 0x000000040b0b7c11 */ /* 0x000fe4000f8e10ff */
[----:B--2---:R0:W-:Y:S02]  /*05e0*/  @!P1 STG.E.128 desc[UR6][R8.64], R4 ;  /* 0x0000000408009986 */ /* 0x0041e4000c101d06 */
[----:B0-----:R-:W-:Y:S05]  /*05f0*/  @P0 EXIT ;  /* 0x000000000000094d */ /* 0x001fea0003800000 */
[----:B------:R-:W1:Y:S01]  /*0600*/  LDS.128 R12, [R11+0x800] ;  /* 0x000800000b0c7984 */ /* 0x000e620000000c00 */
[----:B0-----:R-:W-:-:S04]  /*0610*/  IMAD R5, R0, 0x40, R10 ;  /* 0x0000004000057824 */ /* 0x001fc800078e020a */
[----:B------:R-:W-:-:S05]  /*0620*/  IMAD.WIDE R2, R5, 0x4, R2 ;  /* 0x0000000405027825 */ /* 0x000fca00078e0202 */
[----:B-1----:R-:W-:Y:S01]  /*0630*/  STG.E.128 desc[UR6][R2.64], R12 ;  /* 0x0000000c02007986 */ /* 0x002fe2000c101d06 */
[----:B------:R-:W-:Y:S05]  /*0640*/  EXIT ;  /* 0x000000000000794d */ /* 0x000fea0003800000 */
.L_x_0:
[----:B------:R-:W-:-:S00]  /*0650*/  BRA `(.L_x_0) ;  /* 0xfffffffc00fc7947 */ /* 0x000fc0000383ffff */
[----:B------:R-:W-:-:S00]  /*0660*/  NOP ;  /* 0x0000000000007918 */ /* 0x000fc00000000000 */
        /* <DEDUP_REMOVED lines=9> */
.L_x_1:


//--------------------- .nv.shared.triton_poi_fused_7 --------------------------
	.section	.nv.shared.triton_poi_fused_7,"aw",@nobits
	.sectionflags	@""
	.align	16
	.zero		1024


//--------------------- .nv.constant0.triton_poi_fused_7 --------------------------
	.section	.nv.constant0.triton_poi_fused_7,"a",@progbits
	.sectionflags	@""
	.align	4
.nv.constant0.triton_poi_fused_7:
	.zero		552
